//
// Generated by NVIDIA NVVM Compiler
//
// Compiler Build ID: CL-36424714
// Cuda compilation tools, release 13.0, V13.0.88
// Based on NVVM 20.0.0
//

.version 9.0
.target sm_100
.address_size 64

	// .globl	_Z6MatAddPA4_fS0_S0_

.visible .entry _Z6MatAddPA4_fS0_S0_(
	.param .u64 .ptr .align 1 _Z6MatAddPA4_fS0_S0__param_0,
	.param .u64 .ptr .align 1 _Z6MatAddPA4_fS0_S0__param_1,
	.param .u64 .ptr .align 1 _Z6MatAddPA4_fS0_S0__param_2
)
{
	.reg .b32 	%r<3>;
	.reg .b32 	%f<4>;
	.reg .b64 	%rd<15>;

	ld.param.u64 	%rd1, [_Z6MatAddPA4_fS0_S0__param_0];
	ld.param.u64 	%rd2, [_Z6MatAddPA4_fS0_S0__param_1];
	ld.param.u64 	%rd3, [_Z6MatAddPA4_fS0_S0__param_2];
	cvta.to.global.u64 	%rd4, %rd3;
	cvta.to.global.u64 	%rd5, %rd2;
	cvta.to.global.u64 	%rd6, %rd1;
	mov.u32 	%r1, %tid.x;
	mov.u32 	%r2, %tid.y;
	mul.wide.u32 	%rd7, %r1, 16;
	add.s64 	%rd8, %rd6, %rd7;
	mul.wide.u32 	%rd9, %r2, 4;
	add.s64 	%rd10, %rd8, %rd9;
	ld.global.f32 	%f1, [%rd10];
	add.s64 	%rd11, %rd5, %rd7;
	add.s64 	%rd12, %rd11, %rd9;
	ld.global.f32 	%f2, [%rd12];
	add.f32 	%f3, %f1, %f2;
	add.s64 	%rd13, %rd4, %rd7;
	add.s64 	%rd14, %rd13, %rd9;
	st.global.f32 	[%rd14], %f3;
	ret;

}


// ===== COMPILED SASS (sm_100) =====

	.target	sm_100

	.elftype	@"ET_EXEC"


//--------------------- .note.nv.tkinfo           --------------------------
	.section	.note.nv.tkinfo,"",@"SHT_NOTE"
	.sectionflags	@"SHF_NOTE_NV_TKINFO"
	.tkinfo
        /*0018*/ 	.word	0x00000002
        /*0030*/ 	.string	""
        /*0030*/ 	.string	"ptxas"
        /*0030*/ 	.string	"Cuda compilation tools, release 13.0, V13.0.88"
        /*0030*/ 	.string	"Build cuda_13.0.r13.0/compiler.36424714_0"
        /*0030*/ 	.string	"-arch sm_100 -m 64 "



//--------------------- .note.nv.cuinfo           --------------------------
	.section	.note.nv.cuinfo,"",@"SHT_NOTE"
	.sectionflags	@"SHF_NOTE_NV_CUINFO"
        /*0018*/ 	.short	0x0002
        /*001a*/ 	.short	0x0064
        /*001c*/ 	.short	0x0082
	.zero		2


//--------------------- .nv.info                  --------------------------
	.section	.nv.info,"",@"SHT_CUDA_INFO"
	.align	4


	//----- nvinfo : EIATTR_REGCOUNT
	.align		4
        /*0000*/ 	.byte	0x04, 0x2f
        /*0002*/ 	.short	(.L_1 - .L_0)
	.align		4
.L_0:
        /*0004*/ 	.word	index@(_Z6MatAddPA4_fS0_S0_)
        /*0008*/ 	.word	0x0000000e


	//----- nvinfo : EIATTR_FRAME_SIZE
	.align		4
.L_1:
        /*000c*/ 	.byte	0x04, 0x11
        /*000e*/ 	.short	(.L_3 - .L_2)
	.align		4
.L_2:
        /*0010*/ 	.word	index@(_Z6MatAddPA4_fS0_S0_)
        /*0014*/ 	.word	0x00000000


	//----- nvinfo : EIATTR_MIN_STACK_SIZE
	.align		4
.L_3:
        /*0018*/ 	.byte	0x04, 0x12
        /*001a*/ 	.short	(.L_5 - .L_4)
	.align		4
.L_4:
        /*001c*/ 	.word	index@(_Z6MatAddPA4_fS0_S0_)
        /*0020*/ 	.word	0x00000000
.L_5:


//--------------------- .nv.compat                --------------------------
	.section	.nv.compat,"",@"SHT_CUDA_COMPAT_INFO"
	.align	4
        /*0000*/ 	.byte	0x02, 0x09, 0x00, 0x00, 0x02, 0x02, 0x01, 0x00, 0x02, 0x05, 0x05, 0x00, 0x03, 0x07, 0x01, 0x01
        /*0010*/ 	.byte	0x02, 0x03, 0x00, 0x00, 0x02, 0x06, 0x01, 0x00, 0x04, 0x0b, 0x08, 0x00, 0x09, 0x00, 0x00, 0x00
        /*0020*/ 	.byte	0x00, 0x00, 0x00, 0x00


//--------------------- .nv.info._Z6MatAddPA4_fS0_S0_ --------------------------
	.section	.nv.info._Z6MatAddPA4_fS0_S0_,"",@"SHT_CUDA_INFO"
	.sectionflags	@""
	.align	4


	//----- nvinfo : EIATTR_CUDA_API_VERSION
	.align		4
        /*0000*/ 	.byte	0x04, 0x37
        /*0002*/ 	.short	(.L_7 - .L_6)
.L_6:
        /*0004*/ 	.word	0x00000082


	//----- nvinfo : EIATTR_KPARAM_INFO
	.align		4
.L_7:
        /*0008*/ 	.byte	0x04, 0x17
        /*000a*/ 	.short	(.L_9 - .L_8)
.L_8:
        /*000c*/ 	.word	0x00000000
        /*0010*/ 	.short	0x0002
        /*0012*/ 	.short	0x0010
        /*0014*/ 	.byte	0x00, 0xf5, 0x21, 0x00


	//----- nvinfo : EIATTR_KPARAM_INFO
	.align		4
.L_9:
        /*0018*/ 	.byte	0x04, 0x17
        /*001a*/ 	.short	(.L_11 - .L_10)
.L_10:
        /*001c*/ 	.word	0x00000000
        /*0020*/ 	.short	0x0001
        /*0022*/ 	.short	0x0008
        /*0024*/ 	.byte	0x00, 0xf5, 0x21, 0x00


	//----- nvinfo : EIATTR_KPARAM_INFO
	.align		4
.L_11:
        /*0028*/ 	.byte	0x04, 0x17
        /*002a*/ 	.short	(.L_13 - .L_12)
.L_12:
        /*002c*/ 	.word	0x00000000
        /*0030*/ 	.short	0x0000
        /*0032*/ 	.short	0x0000
        /*0034*/ 	.byte	0x00, 0xf5, 0x21, 0x00


	//----- nvinfo : EIATTR_SPARSE_MMA_MASK
	.align		4
.L_13:
        /*0038*/ 	.byte	0x03, 0x50
        /*003a*/ 	.short	0x0000


	//----- nvinfo : EIATTR_MAXREG_COUNT
	.align		4
        /*003c*/ 	.byte	0x03, 0x1b
        /*003e*/ 	.short	0x00ff


	//----- nvinfo : EIATTR_MERCURY_ISA_VERSION
	.align		4
        /*0040*/ 	.byte	0x03, 0x5f
        /*0042*/ 	.short	0x0101


	//----- nvinfo : EIATTR_VRC_CTA_INIT_COUNT
	.align		4
        /*0044*/ 	.byte	0x02, 0x4a
	.zero		1
	.zero		1


	//----- nvinfo : EIATTR_EXIT_INSTR_OFFSETS
	.align		4
        /*0048*/ 	.byte	0x04, 0x1c
        /*004a*/ 	.short	(.L_15 - .L_14)


	//   ....[0]....
.L_14:
        /*004c*/ 	.word	0x00000110


	//----- nvinfo : EIATTR_CBANK_PARAM_SIZE
	.align		4
.L_15:
        /*0050*/ 	.byte	0x03, 0x19
        /*0052*/ 	.short	0x0018


	//----- nvinfo : EIATTR_PARAM_CBANK
	.align		4
        /*0054*/ 	.byte	0x04, 0x0a
        /*0056*/ 	.short	(.L_17 - .L_16)
	.align		4
.L_16:
        /*0058*/ 	.word	index@(.nv.constant0._Z6MatAddPA4_fS0_S0_)
        /*005c*/ 	.short	0x0380
        /*005e*/ 	.short	0x0018


	//----- nvinfo : EIATTR_SW_WAR
	.align		4
.L_17:
        /*0060*/ 	.byte	0x04, 0x36
        /*0062*/ 	.short	(.L_19 - .L_18)
.L_18:
        /*0064*/ 	.word	0x00000008
.L_19:


//--------------------- .nv.callgraph             --------------------------
	.section	.nv.callgraph,"",@"SHT_CUDA_CALLGRAPH"
	.align	4
	.sectionentsize	8
	.align		4
        /*0000*/ 	.word	0x00000000
	.align		4
        /*0004*/ 	.word	0xffffffff
	.align		4
        /*0008*/ 	.word	0x00000000
	.align		4
        /*000c*/ 	.word	0xfffffffe
	.align		4
        /*0010*/ 	.word	0x00000000
	.align		4
        /*0014*/ 	.word	0xfffffffd
	.align		4
        /*0018*/ 	.word	0x00000000
	.align		4
        /*001c*/ 	.word	0xfffffffc


//--------------------- .text._Z6MatAddPA4_fS0_S0_ --------------------------
	.section	.text._Z6MatAddPA4_fS0_S0_,"ax",@progbits
	.align	128
        .global         _Z6MatAddPA4_fS0_S0_
        .type           _Z6MatAddPA4_fS0_S0_,@function
        .size           _Z6MatAddPA4_fS0_S0_,(.L_x_1 - _Z6MatAddPA4_fS0_S0_)
        .other          _Z6MatAddPA4_fS0_S0_,@"STO_CUDA_ENTRY STV_DEFAULT"
_Z6MatAddPA4_fS0_S0_:
.text._Z6MatAddPA4_fS0_S0_:
[----:B------:R-:W-:Y:S01]  /*0000*/  LDC R1, c[0x0][0x37c] ;  /* 0x0000df00ff017b82 */ /* 0x000fe20000000800 */
[----:B------:R-:W0:Y:S07]  /*0010*/  S2R R9, SR_TID.X ;  /* 0x0000000000097919 */ /* 0x000e2e0000002100 */
[----:B------:R-:W0:Y:S01]  /*0020*/  LDC.64 R2, c[0x0][0x380] ;  /* 0x0000e000ff027b82 */ /* 0x000e220000000a00 */
[----:B------:R-:W1:Y:S01]  /*0030*/  LDCU.64 UR4, c[0x0][0x358] ;  /* 0x00006b00ff0477ac */ /* 0x000e620008000a00 */
[----:B------:R-:W2:Y:S06]  /*0040*/  S2R R11, SR_TID.Y ;  /* 0x00000000000b7919 */ /* 0x000eac0000002200 */
[----:B------:R-:W3:Y:S08]  /*0050*/  LDC.64 R4, c[0x0][0x388] ;  /* 0x0000e200ff047b82 */ /* 0x000ef00000000a00 */
[----:B------:R-:W4:Y:S01]  /*0060*/  LDC.64 R6, c[0x0][0x390] ;  /* 0x0000e400ff067b82 */ /* 0x000f220000000a00 */
[----:B0-----:R-:W-:-:S04]  /*0070*/  IMAD.WIDE.U32 R2, R9, 0x10, R2 ;  /* 0x0000001009027825 */ /* 0x001fc800078e0002 */
[----:B---3--:R-:W-:-:S04]  /*0080*/  IMAD.WIDE.U32 R4, R9, 0x10, R4 ;  /* 0x0000001009047825 */ /* 0x008fc800078e0004 */
[----:B--2---:R-:W-:-:S04]  /*0090*/  IMAD.WIDE.U32 R2, R11, 0x4, R2 ;  /* 0x000000040b027825 */ /* 0x004fc800078e0002 */
[----:B------:R-:W-:Y:S02]  /*00a0*/  IMAD.WIDE.U32 R4, R11, 0x4, R4 ;  /* 0x000000040b047825 */ /* 0x000fe400078e0004 */
[----:B-1----:R-:W2:Y:S04]  /*00b0*/  LDG.E R2, desc[UR4][R2.64] ;  /* 0x0000000402027981 */ /* 0x002ea8000c1e1900 */
[----:B------:R-:W2:Y:S01]  /*00c0*/  LDG.E R5, desc[UR4][R4.64] ;  /* 0x0000000404057981 */ /* 0x000ea2000c1e1900 */
[----:B----4-:R-:W-:-:S04]  /*00d0*/  IMAD.WIDE.U32 R6, R9, 0x10, R6 ;  /* 0x0000001009067825 */ /* 0x010fc800078e0006 */
[----:B------:R-:W-:-:S04]  /*00e0*/  IMAD.WIDE.U32 R6, R11, 0x4, R6 ;  /* 0x000000040b067825 */ /* 0x000fc800078e0006 */
[----:B--2---:R-:W-:-:S05]  /*00f0*/  FADD R9, R2, R5 ;  /* 0x0000000502097221 */ /* 0x004fca0000000000 */
[----:B------:R-:W-:Y:S01]  /*0100*/  STG.E desc[UR4][R6.64], R9 ;  /* 0x0000000906007986 */ /* 0x000fe2000c101904 */
[----:B------:R-:W-:Y:S05]  /*0110*/  EXIT ;  /* 0x000000000000794d */ /* 0x000fea0003800000 */
.L_x_0:
[----:B------:R-:W-:-:S00]  /*0120*/  BRA `(.L_x_0) ;  /* 0xfffffffc00fc7947 */ /* 0x000fc0000383ffff */
[----:B------:R-:W-:-:S00]  /*0130*/  NOP ;  /* 0x0000000000007918 */ /* 0x000fc00000000000 */
        /* <DEDUP_REMOVED lines=12> */
.L_x_1:


//--------------------- .nv.shared.reserved.0     --------------------------
	.section	.nv.shared.reserved.0,"aw",@nobits
	.weak		__nv_reservedSMEM_offset_0_alias
	.size		__nv_reservedSMEM_offset_0_alias, 0, 64
	.other		__nv_reservedSMEM_offset_0_alias,@"STO_CUDA_RESERVED_SHARED STV_DEFAULT"
__nv_reservedSMEM_offset_0_alias:
	.zero		0
	.zero		64


//--------------------- .nv.constant0._Z6MatAddPA4_fS0_S0_ --------------------------
	.section	.nv.constant0._Z6MatAddPA4_fS0_S0_,"a",@progbits
	.sectionflags	@""
	.align	4
.nv.constant0._Z6MatAddPA4_fS0_S0_:
	.zero		920


//--------------------- SYMBOLS --------------------------

	.type		.nv.reservedSmem.offset0,@object
	.size		.nv.reservedSmem.offset0,0x4
